//
// Generated by NVIDIA NVVM Compiler
//
// Compiler Build ID: CL-36424714
// Cuda compilation tools, release 13.0, V13.0.88
// Based on NVVM 20.0.0
//

.version 9.0
.target sm_100
.address_size 64


.entry _Z7max_f64PKdmPd(
	.param .u64 .ptr .align 1 _Z7max_f64PKdmPd_param_0,
	.param .u64 _Z7max_f64PKdmPd_param_1,
	.param .u64 .ptr .align 1 _Z7max_f64PKdmPd_param_2
)
{
	.reg .pred 	%p<39>;
	.reg .b64 	%rd<76>;
	.reg .b64 	%fd<81>;

	ld.param.u64 	%rd23, [_Z7max_f64PKdmPd_param_0];
	ld.param.u64 	%rd21, [_Z7max_f64PKdmPd_param_1];
	ld.param.u64 	%rd22, [_Z7max_f64PKdmPd_param_2];
	cvta.to.global.u64 	%rd1, %rd23;
	ld.global.f64 	%fd80, [%rd1];
	setp.lt.u64 	%p1, %rd21, 2;
	@%p1 bra 	$L__BB0_12;
	add.s64 	%rd2, %rd21, -1;
	add.s64 	%rd25, %rd21, -2;
	and.b64  	%rd3, %rd2, 15;
	setp.lt.u64 	%p2, %rd25, 15;
	mov.b64 	%rd71, 1;
	@%p2 bra 	$L__BB0_4;
	and.b64  	%rd27, %rd2, -16;
	neg.s64 	%rd4, %rd27;
	add.s64 	%rd69, %rd1, 64;
	mov.b64 	%rd71, 1;
$L__BB0_3:
	.pragma "nounroll";
	ld.global.f64 	%fd16, [%rd69+-56];
	setp.lt.f64 	%p3, %fd80, %fd16;
	selp.f64 	%fd17, %fd16, %fd80, %p3;
	ld.global.f64 	%fd18, [%rd69+-48];
	setp.lt.f64 	%p4, %fd17, %fd18;
	selp.f64 	%fd19, %fd18, %fd17, %p4;
	ld.global.f64 	%fd20, [%rd69+-40];
	setp.lt.f64 	%p5, %fd19, %fd20;
	selp.f64 	%fd21, %fd20, %fd19, %p5;
	ld.global.f64 	%fd22, [%rd69+-32];
	setp.lt.f64 	%p6, %fd21, %fd22;
	selp.f64 	%fd23, %fd22, %fd21, %p6;
	ld.global.f64 	%fd24, [%rd69+-24];
	setp.lt.f64 	%p7, %fd23, %fd24;
	selp.f64 	%fd25, %fd24, %fd23, %p7;
	ld.global.f64 	%fd26, [%rd69+-16];
	setp.lt.f64 	%p8, %fd25, %fd26;
	selp.f64 	%fd27, %fd26, %fd25, %p8;
	ld.global.f64 	%fd28, [%rd69+-8];
	setp.lt.f64 	%p9, %fd27, %fd28;
	selp.f64 	%fd29, %fd28, %fd27, %p9;
	ld.global.f64 	%fd30, [%rd69];
	setp.lt.f64 	%p10, %fd29, %fd30;
	selp.f64 	%fd31, %fd30, %fd29, %p10;
	ld.global.f64 	%fd32, [%rd69+8];
	setp.lt.f64 	%p11, %fd31, %fd32;
	selp.f64 	%fd33, %fd32, %fd31, %p11;
	ld.global.f64 	%fd34, [%rd69+16];
	setp.lt.f64 	%p12, %fd33, %fd34;
	selp.f64 	%fd35, %fd34, %fd33, %p12;
	ld.global.f64 	%fd36, [%rd69+24];
	setp.lt.f64 	%p13, %fd35, %fd36;
	selp.f64 	%fd37, %fd36, %fd35, %p13;
	ld.global.f64 	%fd38, [%rd69+32];
	setp.lt.f64 	%p14, %fd37, %fd38;
	selp.f64 	%fd39, %fd38, %fd37, %p14;
	ld.global.f64 	%fd40, [%rd69+40];
	setp.lt.f64 	%p15, %fd39, %fd40;
	selp.f64 	%fd41, %fd40, %fd39, %p15;
	ld.global.f64 	%fd42, [%rd69+48];
	setp.lt.f64 	%p16, %fd41, %fd42;
	selp.f64 	%fd43, %fd42, %fd41, %p16;
	ld.global.f64 	%fd44, [%rd69+56];
	setp.lt.f64 	%p17, %fd43, %fd44;
	selp.f64 	%fd45, %fd44, %fd43, %p17;
	ld.global.f64 	%fd46, [%rd69+64];
	setp.lt.f64 	%p18, %fd45, %fd46;
	selp.f64 	%fd80, %fd46, %fd45, %p18;
	add.s64 	%rd71, %rd71, 16;
	add.s64 	%rd28, %rd4, %rd71;
	add.s64 	%rd69, %rd69, 128;
	setp.ne.s64 	%p19, %rd28, 1;
	@%p19 bra 	$L__BB0_3;
$L__BB0_4:
	setp.eq.s64 	%p20, %rd3, 0;
	@%p20 bra 	$L__BB0_12;
	and.b64  	%rd11, %rd2, 7;
	setp.lt.u64 	%p21, %rd3, 8;
	@%p21 bra 	$L__BB0_7;
	shl.b64 	%rd29, %rd71, 3;
	add.s64 	%rd30, %rd1, %rd29;
	ld.global.f64 	%fd48, [%rd30];
	setp.lt.f64 	%p22, %fd80, %fd48;
	selp.f64 	%fd49, %fd48, %fd80, %p22;
	add.s64 	%rd31, %rd29, 8;
	and.b64  	%rd32, %rd31, 34359738360;
	add.s64 	%rd33, %rd1, %rd32;
	ld.global.f64 	%fd50, [%rd33];
	setp.lt.f64 	%p23, %fd49, %fd50;
	selp.f64 	%fd51, %fd50, %fd49, %p23;
	add.s64 	%rd34, %rd29, 16;
	and.b64  	%rd35, %rd34, 34359738360;
	add.s64 	%rd36, %rd1, %rd35;
	ld.global.f64 	%fd52, [%rd36];
	setp.lt.f64 	%p24, %fd51, %fd52;
	selp.f64 	%fd53, %fd52, %fd51, %p24;
	add.s64 	%rd37, %rd29, 24;
	and.b64  	%rd38, %rd37, 34359738360;
	add.s64 	%rd39, %rd1, %rd38;
	ld.global.f64 	%fd54, [%rd39];
	setp.lt.f64 	%p25, %fd53, %fd54;
	selp.f64 	%fd55, %fd54, %fd53, %p25;
	add.s64 	%rd40, %rd29, 32;
	and.b64  	%rd41, %rd40, 34359738360;
	add.s64 	%rd42, %rd1, %rd41;
	ld.global.f64 	%fd56, [%rd42];
	setp.lt.f64 	%p26, %fd55, %fd56;
	selp.f64 	%fd57, %fd56, %fd55, %p26;
	add.s64 	%rd43, %rd29, 40;
	and.b64  	%rd44, %rd43, 34359738360;
	add.s64 	%rd45, %rd1, %rd44;
	ld.global.f64 	%fd58, [%rd45];
	setp.lt.f64 	%p27, %fd57, %fd58;
	selp.f64 	%fd59, %fd58, %fd57, %p27;
	add.s64 	%rd46, %rd29, 48;
	and.b64  	%rd47, %rd46, 34359738360;
	add.s64 	%rd48, %rd1, %rd47;
	ld.global.f64 	%fd60, [%rd48];
	setp.lt.f64 	%p28, %fd59, %fd60;
	selp.f64 	%fd61, %fd60, %fd59, %p28;
	add.s64 	%rd49, %rd29, 56;
	and.b64  	%rd50, %rd49, 34359738360;
	add.s64 	%rd51, %rd1, %rd50;
	ld.global.f64 	%fd62, [%rd51];
	setp.lt.f64 	%p29, %fd61, %fd62;
	selp.f64 	%fd80, %fd62, %fd61, %p29;
	add.s64 	%rd52, %rd71, 8;
	and.b64  	%rd71, %rd52, 4294967295;
$L__BB0_7:
	setp.eq.s64 	%p30, %rd11, 0;
	@%p30 bra 	$L__BB0_12;
	and.b64  	%rd74, %rd2, 3;
	setp.lt.u64 	%p31, %rd11, 4;
	@%p31 bra 	$L__BB0_10;
	shl.b64 	%rd53, %rd71, 3;
	add.s64 	%rd54, %rd1, %rd53;
	ld.global.f64 	%fd64, [%rd54];
	setp.lt.f64 	%p32, %fd80, %fd64;
	selp.f64 	%fd65, %fd64, %fd80, %p32;
	add.s64 	%rd55, %rd53, 8;
	and.b64  	%rd56, %rd55, 34359738360;
	add.s64 	%rd57, %rd1, %rd56;
	ld.global.f64 	%fd66, [%rd57];
	setp.lt.f64 	%p33, %fd65, %fd66;
	selp.f64 	%fd67, %fd66, %fd65, %p33;
	add.s64 	%rd58, %rd53, 16;
	and.b64  	%rd59, %rd58, 34359738360;
	add.s64 	%rd60, %rd1, %rd59;
	ld.global.f64 	%fd68, [%rd60];
	setp.lt.f64 	%p34, %fd67, %fd68;
	selp.f64 	%fd69, %fd68, %fd67, %p34;
	add.s64 	%rd61, %rd53, 24;
	and.b64  	%rd62, %rd61, 34359738360;
	add.s64 	%rd63, %rd1, %rd62;
	ld.global.f64 	%fd70, [%rd63];
	setp.lt.f64 	%p35, %fd69, %fd70;
	selp.f64 	%fd80, %fd70, %fd69, %p35;
	add.s64 	%rd64, %rd71, 4;
	and.b64  	%rd71, %rd64, 4294967295;
$L__BB0_10:
	setp.eq.s64 	%p36, %rd74, 0;
	@%p36 bra 	$L__BB0_12;
$L__BB0_11:
	.pragma "nounroll";
	shl.b64 	%rd65, %rd71, 3;
	add.s64 	%rd66, %rd1, %rd65;
	ld.global.f64 	%fd71, [%rd66];
	setp.lt.f64 	%p37, %fd80, %fd71;
	selp.f64 	%fd80, %fd71, %fd80, %p37;
	add.s64 	%rd67, %rd71, 1;
	and.b64  	%rd71, %rd67, 4294967295;
	add.s64 	%rd74, %rd74, -1;
	setp.ne.s64 	%p38, %rd74, 0;
	@%p38 bra 	$L__BB0_11;
$L__BB0_12:
	cvta.to.global.u64 	%rd68, %rd22;
	st.global.f64 	[%rd68], %fd80;
	ret;

}


// ===== COMPILED SASS (sm_100) =====

	.target	sm_100

	.elftype	@"ET_EXEC"


//--------------------- .note.nv.tkinfo           --------------------------
	.section	.note.nv.tkinfo,"",@"SHT_NOTE"
	.sectionflags	@"SHF_NOTE_NV_TKINFO"
	.tkinfo
        /*0018*/ 	.word	0x00000002
        /*0030*/ 	.string	""
        /*0030*/ 	.string	"ptxas"
        /*0030*/ 	.string	"Cuda compilation tools, release 13.0, V13.0.88"
        /*0030*/ 	.string	"Build cuda_13.0.r13.0/compiler.36424714_0"
        /*0030*/ 	.string	"-arch sm_100 -m 64 "



//--------------------- .note.nv.cuinfo           --------------------------
	.section	.note.nv.cuinfo,"",@"SHT_NOTE"
	.sectionflags	@"SHF_NOTE_NV_CUINFO"
        /*0018*/ 	.short	0x0002
        /*001a*/ 	.short	0x0064
        /*001c*/ 	.short	0x0082
	.zero		2


//--------------------- .nv.info                  --------------------------
	.section	.nv.info,"",@"SHT_CUDA_INFO"
	.align	4


	//----- nvinfo : EIATTR_REGCOUNT
	.align		4
        /*0000*/ 	.byte	0x04, 0x2f
        /*0002*/ 	.short	(.L_1 - .L_0)
	.align		4
.L_0:
        /*0004*/ 	.word	index@(_Z7max_f64PKdmPd)
        /*0008*/ 	.word	0x0000001e


	//----- nvinfo : EIATTR_FRAME_SIZE
	.align		4
.L_1:
        /*000c*/ 	.byte	0x04, 0x11
        /*000e*/ 	.short	(.L_3 - .L_2)
	.align		4
.L_2:
        /*0010*/ 	.word	index@(_Z7max_f64PKdmPd)
        /*0014*/ 	.word	0x00000000


	//----- nvinfo : EIATTR_MIN_STACK_SIZE
	.align		4
.L_3:
        /*0018*/ 	.byte	0x04, 0x12
        /*001a*/ 	.short	(.L_5 - .L_4)
	.align		4
.L_4:
        /*001c*/ 	.word	index@(_Z7max_f64PKdmPd)
        /*0020*/ 	.word	0x00000000
.L_5:


//--------------------- .nv.compat                --------------------------
	.section	.nv.compat,"",@"SHT_CUDA_COMPAT_INFO"
	.align	4
        /*0000*/ 	.byte	0x02, 0x09, 0x00, 0x00, 0x02, 0x02, 0x01, 0x00, 0x02, 0x05, 0x05, 0x00, 0x03, 0x07, 0x01, 0x01
        /*0010*/ 	.byte	0x02, 0x03, 0x00, 0x00, 0x02, 0x06, 0x01, 0x00, 0x04, 0x0b, 0x08, 0x00, 0x01, 0x00, 0x00, 0x00
        /*0020*/ 	.byte	0x00, 0x00, 0x00, 0x00


//--------------------- .nv.info._Z7max_f64PKdmPd --------------------------
	.section	.nv.info._Z7max_f64PKdmPd,"",@"SHT_CUDA_INFO"
	.sectionflags	@""
	.align	4


	//----- nvinfo : EIATTR_CUDA_API_VERSION
	.align		4
        /*0000*/ 	.byte	0x04, 0x37
        /*0002*/ 	.short	(.L_7 - .L_6)
.L_6:
        /*0004*/ 	.word	0x00000082


	//----- nvinfo : EIATTR_KPARAM_INFO
	.align		4
.L_7:
        /*0008*/ 	.byte	0x04, 0x17
        /*000a*/ 	.short	(.L_9 - .L_8)
.L_8:
        /*000c*/ 	.word	0x00000000
        /*0010*/ 	.short	0x0002
        /*0012*/ 	.short	0x0010
        /*0014*/ 	.byte	0x00, 0xf5, 0x21, 0x00


	//----- nvinfo : EIATTR_KPARAM_INFO
	.align		4
.L_9:
        /*0018*/ 	.byte	0x04, 0x17
        /*001a*/ 	.short	(.L_11 - .L_10)
.L_10:
        /*001c*/ 	.word	0x00000000
        /*0020*/ 	.short	0x0001
        /*0022*/ 	.short	0x0008
        /*0024*/ 	.byte	0x00, 0xf0, 0x21, 0x00


	//----- nvinfo : EIATTR_KPARAM_INFO
	.align		4
.L_11:
        /*0028*/ 	.byte	0x04, 0x17
        /*002a*/ 	.short	(.L_13 - .L_12)
.L_12:
        /*002c*/ 	.word	0x00000000
        /*0030*/ 	.short	0x0000
        /*0032*/ 	.short	0x0000
        /*0034*/ 	.byte	0x00, 0xf5, 0x21, 0x00


	//----- nvinfo : EIATTR_SPARSE_MMA_MASK
	.align		4
.L_13:
        /*0038*/ 	.byte	0x03, 0x50
        /*003a*/ 	.short	0x0000


	//----- nvinfo : EIATTR_MAXREG_COUNT
	.align		4
        /*003c*/ 	.byte	0x03, 0x1b
        /*003e*/ 	.short	0x00ff


	//----- nvinfo : EIATTR_MERCURY_ISA_VERSION
	.align		4
        /*0040*/ 	.byte	0x03, 0x5f
        /*0042*/ 	.short	0x0101


	//----- nvinfo : EIATTR_VRC_CTA_INIT_COUNT
	.align		4
        /*0044*/ 	.byte	0x02, 0x4a
	.zero		1
	.zero		1


	//----- nvinfo : EIATTR_EXIT_INSTR_OFFSETS
	.align		4
        /*0048*/ 	.byte	0x04, 0x1c
        /*004a*/ 	.short	(.L_15 - .L_14)


	//   ....[0]....
.L_14:
        /*004c*/ 	.word	0x00001190


	//----- nvinfo : EIATTR_CBANK_PARAM_SIZE
	.align		4
.L_15:
        /*0050*/ 	.byte	0x03, 0x19
        /*0052*/ 	.short	0x0018


	//----- nvinfo : EIATTR_PARAM_CBANK
	.align		4
        /*0054*/ 	.byte	0x04, 0x0a
        /*0056*/ 	.short	(.L_17 - .L_16)
	.align		4
.L_16:
        /*0058*/ 	.word	index@(.nv.constant0._Z7max_f64PKdmPd)
        /*005c*/ 	.short	0x0380
        /*005e*/ 	.short	0x0018


	//----- nvinfo : EIATTR_SW_WAR
	.align		4
.L_17:
        /*0060*/ 	.byte	0x04, 0x36
        /*0062*/ 	.short	(.L_19 - .L_18)
.L_18:
        /*0064*/ 	.word	0x00000008
.L_19:


//--------------------- .nv.callgraph             --------------------------
	.section	.nv.callgraph,"",@"SHT_CUDA_CALLGRAPH"
	.align	4
	.sectionentsize	8
	.align		4
        /*0000*/ 	.word	0x00000000
	.align		4
        /*0004*/ 	.word	0xffffffff
	.align		4
        /*0008*/ 	.word	0x00000000
	.align		4
        /*000c*/ 	.word	0xfffffffe
	.align		4
        /*0010*/ 	.word	0x00000000
	.align		4
        /*0014*/ 	.word	0xfffffffd
	.align		4
        /*0018*/ 	.word	0x00000000
	.align		4
        /*001c*/ 	.word	0xfffffffc


//--------------------- .text._Z7max_f64PKdmPd    --------------------------
	.section	.text._Z7max_f64PKdmPd,"ax",@progbits
	.align	128
.text._Z7max_f64PKdmPd:
        .type           _Z7max_f64PKdmPd,@function
        .size           _Z7max_f64PKdmPd,(.L_x_7 - _Z7max_f64PKdmPd)
        .other          _Z7max_f64PKdmPd,@"STO_CUDA_ENTRY STV_DEFAULT"
_Z7max_f64PKdmPd:
[----:B------:R-:W-:Y:S08]  /*0000*/  LDC R1, c[0x0][0x37c] ;  /* 0x0000df00ff017b82 */ /* 0x000ff00000000800 */
[----:B------:R-:W0:Y:S01]  /*0010*/  LDC.64 R18, c[0x0][0x380] ;  /* 0x0000e000ff127b82 */ /* 0x000e220000000a00 */
[----:B------:R-:W0:Y:S01]  /*0020*/  LDCU.64 UR10, c[0x0][0x358] ;  /* 0x00006b00ff0a77ac */ /* 0x000e220008000a00 */
[----:B------:R-:W1:Y:S01]  /*0030*/  LDCU.64 UR4, c[0x0][0x388] ;  /* 0x00007100ff0477ac */ /* 0x000e620008000a00 */
[----:B0-----:R-:W5:Y:S01]  /*0040*/  LDG.E.64 R18, desc[UR10][R18.64] ;  /* 0x0000000a12127981 */ /* 0x001f62000c1e1b00 */
[----:B-1----:R-:W-:-:S04]  /*0050*/  UISETP.GE.U32.AND UP0, UPT, UR4, 0x2, UPT ;  /* 0x000000020400788c */ /* 0x002fc8000bf06070 */
[----:B------:R-:W-:-:S09]  /*0060*/  UISETP.GE.U32.AND.EX UP0, UPT, UR5, URZ, UPT, UP0 ;  /* 0x000000ff0500728c */ /* 0x000fd2000bf06100 */
[----:B------:R-:W-:Y:S05]  /*0070*/  BRA.U !UP0, `(.L_x_0) ;  /* 0x00000011083c7547 */ /* 0x000fea000b800000 */
[----:B------:R-:W-:Y:S02]  /*0080*/  UIADD3 UR14, UP2, UPT, UR4, -0x1, URZ ;  /* 0xffffffff040e7890 */ /* 0x000fe4000ff5e0ff */
[----:B------:R-:W-:Y:S02]  /*0090*/  UIADD3 UR4, UP0, UPT, UR4, -0x2, URZ ;  /* 0xfffffffe04047890 */ /* 0x000fe4000ff1e0ff */
[----:B------:R-:W-:Y:S02]  /*00a0*/  ULOP3.LUT UR9, UR14, 0xf, URZ, 0xc0, !UPT ;  /* 0x0000000f0e097892 */ /* 0x000fe4000f8ec0ff */
[----:B------:R-:W-:Y:S02]  /*00b0*/  UIADD3.X UR6, UPT, UPT, UR5, -0x1, URZ, UP0, !UPT ;  /* 0xffffffff05067890 */ /* 0x000fe400087fe4ff */
[----:B------:R-:W-:Y:S02]  /*00c0*/  UISETP.GE.U32.AND UP1, UPT, UR4, 0xf, UPT ;  /* 0x0000000f0400788c */ /* 0x000fe4000bf26070 */
[----:B------:R-:W-:-:S02]  /*00d0*/  UISETP.NE.U32.AND UP0, UPT, UR9, URZ, UPT ;  /* 0x000000ff0900728c */ /* 0x000fc4000bf05070 */
[----:B------:R-:W-:Y:S02]  /*00e0*/  UISETP.GE.U32.AND.EX UP1, UPT, UR6, URZ, UPT, UP1 ;  /* 0x000000ff0600728c */ /* 0x000fe4000bf26110 */
[----:B------:R-:W-:Y:S02]  /*00f0*/  UIADD3.X UR6, UPT, UPT, UR5, -0x1, URZ, UP2, !UPT ;  /* 0xffffffff05067890 */ /* 0x000fe400097fe4ff */
[----:B------:R-:W-:Y:S01]  /*0100*/  UISETP.NE.AND.EX UP0, UPT, URZ, URZ, UPT, UP0 ;  /* 0x000000ffff00728c */ /* 0x000fe2000bf05300 */
[----:B------:R-:W-:Y:S01]  /*0110*/  UMOV UR16, 0x1 ;  /* 0x0000000100107882 */ /* 0x000fe20000000000 */
[----:B------:R-:W-:-:S03]  /*0120*/  UMOV UR5, URZ ;  /* 0x000000ff00057c82 */ /* 0x000fc60008000000 */
[----:B------:R-:W-:Y:S06]  /*0130*/  BRA.U !UP1, `(.L_x_1) ;  /* 0x0000000509447547 */ /* 0x000fec000b800000 */
[----:B------:R-:W0:Y:S01]  /*0140*/  LDCU.64 UR4, c[0x0][0x380] ;  /* 0x00007000ff0477ac */ /* 0x000e220008000a00 */
[----:B------:R-:W-:Y:S01]  /*0150*/  ULOP3.LUT UR8, UR14, 0xfffffff0, URZ, 0xc0, !UPT ;  /* 0xfffffff00e087892 */ /* 0x000fe2000f8ec0ff */
[----:B------:R-:W-:Y:S01]  /*0160*/  UMOV UR16, 0x1 ;  /* 0x0000000100107882 */ /* 0x000fe20000000000 */
[----:B0-----:R-:W-:-:S04]  /*0170*/  UIADD3 UR4, UP1, UPT, UR4, 0x40, URZ ;  /* 0x0000004004047890 */ /* 0x001fc8000ff3e0ff */
[----:B------:R-:W-:Y:S02]  /*0180*/  UIADD3.X UR5, UPT, UPT, URZ, UR5, URZ, UP1, !UPT ;  /* 0x00000005ff057290 */ /* 0x000fe40008ffe4ff */
[----:B------:R-:W-:-:S04]  /*0190*/  IMAD.U32 R2, RZ, RZ, UR4 ;  /* 0x00000004ff027e24 */ /* 0x000fc8000f8e00ff */
[----:B------:R-:W-:Y:S01]  /*01a0*/  IMAD.U32 R3, RZ, RZ, UR5 ;  /* 0x00000005ff037e24 */ /* 0x000fe2000f8e00ff */
[----:B------:R-:W-:-:S06]  /*01b0*/  UMOV UR5, URZ ;  /* 0x000000ff00057c82 */ /* 0x000fcc0008000000 */
.L_x_2:
[----:B------:R-:W2:Y:S04]  /*01c0*/  LDG.E.64 R20, desc[UR10][R2.64+-0x38] ;  /* 0xffffc80a02147981 */ /* 0x000ea8000c1e1b00 */
[----:B------:R-:W3:Y:S04]  /*01d0*/  LDG.E.64 R22, desc[UR10][R2.64+-0x30] ;  /* 0xffffd00a02167981 */ /* 0x000ee8000c1e1b00 */
[----:B------:R-:W4:Y:S04]  /*01e0*/  LDG.E.64 R24, desc[UR10][R2.64+-0x28] ;  /* 0xffffd80a02187981 */ /* 0x000f28000c1e1b00 */
[----:B------:R-:W4:Y:S04]  /*01f0*/  LDG.E.64 R16, desc[UR10][R2.64+-0x20] ;  /* 0xffffe00a02107981 */ /* 0x000f28000c1e1b00 */
[----:B------:R-:W4:Y:S04]  /*0200*/  LDG.E.64 R6, desc[UR10][R2.64+-0x18] ;  /* 0xffffe80a02067981 */ /* 0x000f28000c1e1b00 */
[----:B------:R-:W4:Y:S04]  /*0210*/  LDG.E.64 R4, desc[UR10][R2.64+-0x10] ;  /* 0xfffff00a02047981 */ /* 0x000f28000c1e1b00 */
[----:B------:R-:W4:Y:S04]  /*0220*/  LDG.E.64 R14, desc[UR10][R2.64+-0x8] ;  /* 0xfffff80a020e7981 */ /* 0x000f28000c1e1b00 */
[----:B------:R-:W4:Y:S04]  /*0230*/  LDG.E.64 R12, desc[UR10][R2.64] ;  /* 0x0000000a020c7981 */ /* 0x000f28000c1e1b00 */
[----:B------:R-:W4:Y:S04]  /*0240*/  LDG.E.64 R10, desc[UR10][R2.64+0x8] ;  /* 0x0000080a020a7981 */ /* 0x000f28000c1e1b00 */
[----:B------:R-:W4:Y:S01]  /*0250*/  LDG.E.64 R8, desc[UR10][R2.64+0x10] ;  /* 0x0000100a02087981 */ /* 0x000f22000c1e1b00 */
[----:B--2--5:R-:W-:-:S06]  /*0260*/  DSETP.GEU.AND P0, PT, R18, R20, PT ;  /* 0x000000141200722a */ /* 0x024fcc0003f0e000 */
[----:B------:R-:W-:Y:S02]  /*0270*/  FSEL R26, R20, R18, !P0 ;  /* 0x00000012141a7208 */ /* 0x000fe40004000000 */
[----:B------:R-:W-:Y:S02]  /*0280*/  FSEL R27, R21, R19, !P0 ;  /* 0x00000013151b7208 */ /* 0x000fe40004000000 */
[----:B------:R-:W2:Y:S04]  /*0290*/  LDG.E.64 R20, desc[UR10][R2.64+0x18] ;  /* 0x0000180a02147981 */ /* 0x000ea8000c1e1b00 */
[----:B------:R-:W2:Y:S01]  /*02a0*/  LDG.E.64 R18, desc[UR10][R2.64+0x20] ;  /* 0x0000200a02127981 */ /* 0x000ea2000c1e1b00 */
[----:B---3--:R-:W-:-:S06]  /*02b0*/  DSETP.GEU.AND P0, PT, R26, R22, PT ;  /* 0x000000161a00722a */ /* 0x008fcc0003f0e000 */
[----:B------:R-:W-:Y:S02]  /*02c0*/  FSEL R26, R22, R26, !P0 ;  /* 0x0000001a161a7208 */ /* 0x000fe40004000000 */
[----:B------:R-:W-:Y:S02]  /*02d0*/  FSEL R27, R23, R27, !P0 ;  /* 0x0000001b171b7208 */ /* 0x000fe40004000000 */
[----:B------:R-:W3:Y:S04]  /*02e0*/  LDG.E.64 R22, desc[UR10][R2.64+0x28] ;  /* 0x0000280a02167981 */ /* 0x000ee8000c1e1b00 */
[----:B----4-:R-:W-:-:S06]  /*02f0*/  DSETP.GEU.AND P0, PT, R26, R24, PT ;  /* 0x000000181a00722a */ /* 0x010fcc0003f0e000 */
[----:B------:R-:W-:Y:S02]  /*0300*/  FSEL R26, R24, R26, !P0 ;  /* 0x0000001a181a7208 */ /* 0x000fe40004000000 */
[----:B------:R-:W-:Y:S02]  /*0310*/  FSEL R27, R25, R27, !P0 ;  /* 0x0000001b191b7208 */ /* 0x000fe40004000000 */
[----:B------:R-:W4:Y:S04]  /*0320*/  LDG.E.64 R24, desc[UR10][R2.64+0x30] ;  /* 0x0000300a02187981 */ /* 0x000f28000c1e1b00 */
[----:B------:R-:W-:-:S06]  /*0330*/  DSETP.GEU.AND P0, PT, R26, R16, PT ;  /* 0x000000101a00722a */ /* 0x000fcc0003f0e000 */
[----:B------:R-:W-:Y:S02]  /*0340*/  FSEL R26, R16, R26, !P0 ;  /* 0x0000001a101a7208 */ /* 0x000fe40004000000 */
[----:B------:R-:W-:Y:S02]  /*0350*/  FSEL R27, R17, R27, !P0 ;  /* 0x0000001b111b7208 */ /* 0x000fe40004000000 */
[----:B------:R-:W4:Y:S04]  /*0360*/  LDG.E.64 R16, desc[UR10][R2.64+0x38] ;  /* 0x0000380a02107981 */ /* 0x000f28000c1e1b00 */
[----:B------:R-:W-:-:S06]  /*0370*/  DSETP.GEU.AND P0, PT, R26, R6, PT ;  /* 0x000000061a00722a */ /* 0x000fcc0003f0e000 */
[----:B------:R-:W-:Y:S02]  /*0380*/  FSEL R26, R6, R26, !P0 ;  /* 0x0000001a061a7208 */ /* 0x000fe40004000000 */
[----:B------:R-:W-:Y:S02]  /*0390*/  FSEL R27, R7, R27, !P0 ;  /* 0x0000001b071b7208 */ /* 0x000fe40004000000 */
[----:B------:R0:W4:Y:S04]  /*03a0*/  LDG.E.64 R6, desc[UR10][R2.64+0x40] ;  /* 0x0000400a02067981 */ /* 0x000128000c1e1b00 */
[----:B------:R-:W-:-:S06]  /*03b0*/  DSETP.GEU.AND P0, PT, R26, R4, PT ;  /* 0x000000041a00722a */ /* 0x000fcc0003f0e000 */
[----:B------:R-:W-:Y:S02]  /*03c0*/  FSEL R4, R4, R26, !P0 ;  /* 0x0000001a04047208 */ /* 0x000fe40004000000 */
[----:B------:R-:W-:-:S06]  /*03d0*/  FSEL R5, R5, R27, !P0 ;  /* 0x0000001b05057208 */ /* 0x000fcc0004000000 */
        /* <DEDUP_REMOVED lines=11> */
[----:B------:R-:W-:Y:S01]  /*0490*/  FSEL R5, R9, R5, !P0 ;  /* 0x0000000509057208 */ /* 0x000fe20004000000 */
[----:B------:R-:W-:-:S04]  /*04a0*/  UIADD3 UR16, UP1, UPT, UR16, 0x10, URZ ;  /* 0x0000001010107890 */ /* 0x000fc8000ff3e0ff */
[----:B------:R-:W-:Y:S02]  /*04b0*/  UIADD3.X UR5, UPT, UPT, URZ, UR5, URZ, UP1, !UPT ;  /* 0x00000005ff057290 */ /* 0x000fe40008ffe4ff */
[----:B------:R-:W-:-:S04]  /*04c0*/  UIADD3 UR4, UP1, UPT, UR16, -UR8, URZ ;  /* 0x8000000810047290 */ /* 0x000fc8000ff3e0ff */
[----:B------:R-:W-:Y:S02]  /*04d0*/  UIADD3.X UR7, UPT, UPT, UR5, ~UR6, URZ, UP1, !UPT ;  /* 0x8000000605077290 */ /* 0x000fe40008ffe4ff */
[----:B------:R-:W-:-:S04]  /*04e0*/  UISETP.NE.U32.AND UP1, UPT, UR4, 0x1, UPT ;  /* 0x000000010400788c */ /* 0x000fc8000bf25070 */
[----:B------:R-:W-:Y:S01]  /*04f0*/  UISETP.NE.AND.EX UP1, UPT, UR7, URZ, UPT, UP1 ;  /* 0x000000ff0700728c */ /* 0x000fe2000bf25310 */
[----:B0-----:R-:W-:-:S05]  /*0500*/  IADD3 R2, P1, PT, R2, 0x80, RZ ;  /* 0x0000008002027810 */ /* 0x001fca0007f3e0ff */
[----:B------:R-:W-:Y:S01]  /*0510*/  IMAD.X R3, RZ, RZ, R3, P1 ;  /* 0x000000ffff037224 */ /* 0x000fe200008e0603 */
[----:B--2---:R-:W-:-:S06]  /*0520*/  DSETP.GEU.AND P0, PT, R4, R20, PT ;  /* 0x000000140400722a */ /* 0x004fcc0003f0e000 */
[----:B------:R-:W-:Y:S02]  /*0530*/  FSEL R4, R20, R4, !P0 ;  /* 0x0000000414047208 */ /* 0x000fe40004000000 */
[----:B------:R-:W-:-:S06]  /*0540*/  FSEL R5, R21, R5, !P0 ;  /* 0x0000000515057208 */ /* 0x000fcc0004000000 */
[----:B------:R-:W-:-:S06]  /*0550*/  DSETP.GEU.AND P0, PT, R4, R18, PT ;  /* 0x000000120400722a */ /* 0x000fcc0003f0e000 */
[----:B------:R-:W-:Y:S02]  /*0560*/  FSEL R4, R18, R4, !P0 ;  /* 0x0000000412047208 */ /* 0x000fe40004000000 */
[----:B------:R-:W-:-:S06]  /*0570*/  FSEL R5, R19, R5, !P0 ;  /* 0x0000000513057208 */ /* 0x000fcc0004000000 */
[----:B---3--:R-:W-:-:S06]  /*0580*/  DSETP.GEU.AND P0, PT, R4, R22, PT ;  /* 0x000000160400722a */ /* 0x008fcc0003f0e000 */
[----:B------:R-:W-:Y:S02]  /*0590*/  FSEL R4, R22, R4, !P0 ;  /* 0x0000000416047208 */ /* 0x000fe40004000000 */
[----:B------:R-:W-:-:S06]  /*05a0*/  FSEL R5, R23, R5, !P0 ;  /* 0x0000000517057208 */ /* 0x000fcc0004000000 */
[----:B----4-:R-:W-:-:S06]  /*05b0*/  DSETP.GEU.AND P0, PT, R4, R24, PT ;  /* 0x000000180400722a */ /* 0x010fcc0003f0e000 */
        /* <DEDUP_REMOVED lines=8> */
[----:B------:R-:W-:Y:S06]  /*0640*/  BRA.U UP1, `(.L_x_2) ;  /* 0xfffffff901dc7547 */ /* 0x000fec000b83ffff */
.L_x_1:
[----:B------:R-:W-:Y:S05]  /*0650*/  BRA.U !UP0, `(.L_x_0) ;  /* 0x0000000908c47547 */ /* 0x000fea000b800000 */
[----:B------:R-:W-:Y:S02]  /*0660*/  UISETP.GE.U32.AND UP1, UPT, UR9, 0x8, UPT ;  /* 0x000000080900788c */ /* 0x000fe4000bf26070 */
[----:B------:R-:W-:Y:S02]  /*0670*/  ULOP3.LUT UR15, UR14, 0x7, URZ, 0xc0, !UPT ;  /* 0x000000070e0f7892 */ /* 0x000fe4000f8ec0ff */
[----:B------:R-:W-:Y:S02]  /*0680*/  UISETP.GE.U32.AND.EX UP1, UPT, URZ, URZ, UPT, UP1 ;  /* 0x000000ffff00728c */ /* 0x000fe4000bf26110 */
[----:B------:R-:W-:-:S04]  /*0690*/  UISETP.NE.U32.AND UP0, UPT, UR15, URZ, UPT ;  /* 0x000000ff0f00728c */ /* 0x000fc8000bf05070 */
[----:B------:R-:W-:-:S03]  /*06a0*/  UISETP.NE.AND.EX UP0, UPT, URZ, URZ, UPT, UP0 ;  /* 0x000000ffff00728c */ /* 0x000fc6000bf05300 */
[----:B------:R-:W-:Y:S08]  /*06b0*/  BRA.U !UP1, `(.L_x_3) ;  /* 0x0000000509847547 */ /* 0x000ff0000b800000 */
[----:B------:R-:W0:Y:S01]  /*06c0*/  LDCU.64 UR6, c[0x0][0x380] ;  /* 0x00007000ff0677ac */ /* 0x000e220008000a00 */
[----:B------:R-:W-:Y:S02]  /*06d0*/  USHF.L.U32 UR12, UR16, 0x3, URZ ;  /* 0x00000003100c7899 */ /* 0x000fe400080006ff */
[----:B------:R-:W-:Y:S02]  /*06e0*/  USHF.L.U64.HI UR13, UR16, 0x3, UR5 ;  /* 0x00000003100d7899 */ /* 0x000fe40008010205 */
[----:B------:R-:W-:-:S04]  /*06f0*/  UIADD3 UR4, UP2, UPT, UR12, 0x8, URZ ;  /* 0x000000080c047890 */ /* 0x000fc8000ff5e0ff */
[----:B------:R-:W-:Y:S02]  /*0700*/  UIADD3.X UR5, UPT, UPT, URZ, UR13, URZ, UP2, !UPT ;  /* 0x0000000dff057290 */ /* 0x000fe400097fe4ff */
[----:B------:R-:W-:Y:S02]  /*0710*/  ULOP3.LUT UR4, UR4, 0xfffffff8, URZ, 0xc0, !UPT ;  /* 0xfffffff804047892 */ /* 0x000fe4000f8ec0ff */
[----:B------:R-:W-:Y:S02]  /*0720*/  ULOP3.LUT UR5, UR5, 0x7, URZ, 0xc0, !UPT ;  /* 0x0000000705057892 */ /* 0x000fe4000f8ec0ff */
[----:B0-----:R-:W-:-:S04]  /*0730*/  UIADD3 UR8, UP1, UPT, UR12, UR6, URZ ;  /* 0x000000060c087290 */ /* 0x001fc8000ff3e0ff */
[----:B------:R-:W-:Y:S02]  /*0740*/  UIADD3.X UR9, UPT, UPT, UR13, UR7, URZ, UP1, !UPT ;  /* 0x000000070d097290 */ /* 0x000fe40008ffe4ff */
[----:B------:R-:W-:Y:S01]  /*0750*/  IMAD.U32 R2, RZ, RZ, UR8 ;  /* 0x00000008ff027e24 */ /* 0x000fe2000f8e00ff */
[----:B------:R-:W-:Y:S02]  /*0760*/  UIADD3 UR4, UP1, UPT, UR4, UR6, URZ ;  /* 0x0000000604047290 */ /* 0x000fe4000ff3e0ff */
[----:B------:R-:W-:Y:S01]  /*0770*/  UIADD3 UR8, UP2, UPT, UR12, 0x10, URZ ;  /* 0x000000100c087890 */ /* 0x000fe2000ff5e0ff */
[----:B------:R-:W-:Y:S01]  /*0780*/  IMAD.U32 R3, RZ, RZ, UR9 ;  /* 0x00000009ff037e24 */ /* 0x000fe2000f8e00ff */
[----:B------:R-:W-:-:S05]  /*0790*/  UIADD3.X UR5, UPT, UPT, UR5, UR7, URZ, UP1, !UPT ;  /* 0x0000000705057290 */ /* 0x000fca0008ffe4ff */
[----:B------:R-:W2:Y:S01]  /*07a0*/  LDG.E.64 R2, desc[UR10][R2.64] ;  /* 0x0000000a02027981 */ /* 0x000ea2000c1e1b00 */
[----:B------:R-:W-:Y:S01]  /*07b0*/  UIADD3.X UR9, UPT, UPT, URZ, UR13, URZ, UP2, !UPT ;  /* 0x0000000dff097290 */ /* 0x000fe200097fe4ff */
[----:B------:R-:W-:Y:S01]  /*07c0*/  IMAD.U32 R4, RZ, RZ, UR4 ;  /* 0x00000004ff047e24 */ /* 0x000fe2000f8e00ff */
[----:B------:R-:W-:Y:S01]  /*07d0*/  ULOP3.LUT UR8, UR8, 0xfffffff8, URZ, 0xc0, !UPT ;  /* 0xfffffff808087892 */ /* 0x000fe2000f8ec0ff */
[----:B------:R-:W-:Y:S01]  /*07e0*/  IMAD.U32 R5, RZ, RZ, UR5 ;  /* 0x00000005ff057e24 */ /* 0x000fe2000f8e00ff */
[----:B------:R-:W-:Y:S02]  /*07f0*/  ULOP3.LUT UR9, UR9, 0x7, URZ, 0xc0, !UPT ;  /* 0x0000000709097892 */ /* 0x000fe4000f8ec0ff */
[----:B------:R-:W-:Y:S02]  /*0800*/  UIADD3 UR8, UP1, UPT, UR8, UR6, URZ ;  /* 0x0000000608087290 */ /* 0x000fe4000ff3e0ff */
[----:B------:R-:W-:Y:S01]  /*0810*/  UIADD3 UR4, UP2, UPT, UR12, 0x18, URZ ;  /* 0x000000180c047890 */ /* 0x000fe2000ff5e0ff */
[----:B------:R-:W3:Y:S01]  /*0820*/  LDG.E.64 R4, desc[UR10][R4.64] ;  /* 0x0000000a04047981 */ /* 0x000ee2000c1e1b00 */
[----:B------:R-:W-:-:S02]  /*0830*/  UIADD3.X UR9, UPT, UPT, UR9, UR7, URZ, UP1, !UPT ;  /* 0x0000000709097290 */ /* 0x000fc40008ffe4ff */
[----:B------:R-:W-:Y:S01]  /*0840*/  UIADD3.X UR5, UPT, UPT, URZ, UR13, URZ, UP2, !UPT ;  /* 0x0000000dff057290 */ /* 0x000fe200097fe4ff */
[----:B------:R-:W-:Y:S01]  /*0850*/  IMAD.U32 R12, RZ, RZ, UR8 ;  /* 0x00000008ff0c7e24 */ /* 0x000fe2000f8e00ff */
[----:B------:R-:W-:Y:S02]  /*0860*/  ULOP3.LUT UR4, UR4, 0xfffffff8, URZ, 0xc0, !UPT ;  /* 0xfffffff804047892 */ /* 0x000fe4000f8ec0ff */
[----:B------:R-:W-:Y:S01]  /*0870*/  IMAD.U32 R13, RZ, RZ, UR9 ;  /* 0x00000009ff0d7e24 */ /* 0x000fe2000f8e00ff */
[----:B------:R-:W-:Y:S02]  /*0880*/  ULOP3.LUT UR5, UR5, 0x7, URZ, 0xc0, !UPT ;  /* 0x0000000705057892 */ /* 0x000fe4000f8ec0ff */
[----:B------:R-:W-:Y:S02]  /*0890*/  UIADD3 UR4, UP1, UPT, UR4, UR6, URZ ;  /* 0x0000000604047290 */ /* 0x000fe4000ff3e0ff */
[----:B------:R-:W-:Y:S01]  /*08a0*/  UIADD3 UR8, UP2, UPT, UR12, 0x20, URZ ;  /* 0x000000200c087890 */ /* 0x000fe2000ff5e0ff */
[----:B------:R-:W4:Y:S01]  /*08b0*/  LDG.E.64 R12, desc[UR10][R12.64] ;  /* 0x0000000a0c0c7981 */ /* 0x000f22000c1e1b00 */
        /* <DEDUP_REMOVED lines=33> */
[----:B------:R-:W-:-:S03]  /*0ad0*/  UIADD3 UR6, UP1, UPT, UR4, UR6, URZ ;  /* 0x0000000604067290 */ /* 0x000fc6000ff3e0ff */
[----:B------:R-:W4:Y:S01]  /*0ae0*/  LDG.E.64 R16, desc[UR10][R16.64] ;  /* 0x0000000a10107981 */ /* 0x000f22000c1e1b00 */
[----:B------:R-:W-:Y:S02]  /*0af0*/  UIADD3.X UR7, UPT, UPT, UR5, UR7, URZ, UP1, !UPT ;  /* 0x0000000705077290 */ /* 0x000fe40008ffe4ff */
[----:B------:R-:W-:-:S04]  /*0b00*/  IMAD.U32 R14, RZ, RZ, UR6 ;  /* 0x00000006ff0e7e24 */ /* 0x000fc8000f8e00ff */
[----:B------:R-:W-:-:S06]  /*0b10*/  IMAD.U32 R15, RZ, RZ, UR7 ;  /* 0x00000007ff0f7e24 */ /* 0x000fcc000f8e00ff */
[----:B------:R-:W4:Y:S01]  /*0b20*/  LDG.E.64 R14, desc[UR10][R14.64] ;  /* 0x0000000a0e0e7981 */ /* 0x000f22000c1e1b00 */
[----:B------:R-:W-:Y:S01]  /*0b30*/  UIADD3 UR16, UPT, UPT, UR16, 0x8, URZ ;  /* 0x0000000810107890 */ /* 0x000fe2000fffe0ff */
[----:B------:R-:W-:Y:S01]  /*0b40*/  UMOV UR5, URZ ;  /* 0x000000ff00057c82 */ /* 0x000fe20008000000 */
[----:B--2--5:R-:W-:-:S06]  /*0b50*/  DSETP.GEU.AND P0, PT, R18, R2, PT ;  /* 0x000000021200722a */ /* 0x024fcc0003f0e000 */
        /* <DEDUP_REMOVED lines=22> */
[----:B------:R-:W-:-:S07]  /*0cc0*/  FSEL R19, R15, R3, !P0 ;  /* 0x000000030f137208 */ /* 0x000fce0004000000 */
.L_x_3:
[----:B------:R-:W-:Y:S05]  /*0cd0*/  BRA.U !UP0, `(.L_x_0) ;  /* 0x0000000508247547 */ /* 0x000fea000b800000 */
[----:B------:R-:W-:Y:S02]  /*0ce0*/  UISETP.GE.U32.AND UP1, UPT, UR15, 0x4, UPT ;  /* 0x000000040f00788c */ /* 0x000fe4000bf26070 */
[----:B------:R-:W-:Y:S02]  /*0cf0*/  ULOP3.LUT UR6, UR14, 0x3, URZ, 0xc0, !UPT ;  /* 0x000000030e067892 */ /* 0x000fe4000f8ec0ff */
[----:B------:R-:W-:Y:S02]  /*0d00*/  UISETP.GE.U32.AND.EX UP1, UPT, URZ, URZ, UPT, UP1 ;  /* 0x000000ffff00728c */ /* 0x000fe4000bf26110 */
[----:B------:R-:W-:Y:S01]  /*0d10*/  UISETP.NE.U32.AND UP0, UPT, UR6, URZ, UPT ;  /* 0x000000ff0600728c */ /* 0x000fe2000bf05070 */
[----:B------:R-:W-:Y:S01]  /*0d20*/  UMOV UR4, URZ ;  /* 0x000000ff00047c82 */ /* 0x000fe20008000000 */
[----:B------:R-:W0:Y:S02]  /*0d30*/  LDCU.64 UR18, c[0x0][0x380] ;  /* 0x00007000ff1277ac */ /* 0x000e240008000a00 */
[----:B------:R-:W-:-:S03]  /*0d40*/  UISETP.NE.AND.EX UP0, UPT, UR4, URZ, UPT, UP0 ;  /* 0x000000ff0400728c */ /* 0x000fc6000bf05300 */
[----:B------:R-:W-:Y:S08]  /*0d50*/  BRA.U !UP1, `(.L_x_4) ;  /* 0x0000000109c47547 */ /* 0x000ff0000b800000 */
[----:B------:R-:W1:Y:S01]  /*0d60*/  LDCU.64 UR8, c[0x0][0x380] ;  /* 0x00007000ff0877ac */ /* 0x000e620008000a00 */
[----:B------:R-:W-:Y:S02]  /*0d70*/  USHF.L.U32 UR7, UR16, 0x3, URZ ;  /* 0x0000000310077899 */ /* 0x000fe400080006ff */
[----:B------:R-:W-:Y:S02]  /*0d80*/  USHF.L.U64.HI UR5, UR16, 0x3, UR5 ;  /* 0x0000000310057899 */ /* 0x000fe40008010205 */
[----:B------:R-:W-:-:S04]  /*0d90*/  UIADD3 UR12, UP2, UPT, UR7, 0x8, URZ ;  /* 0x00000008070c7890 */ /* 0x000fc8000ff5e0ff */
[----:B------:R-:W-:Y:S02]  /*0da0*/  UIADD3.X UR13, UPT, UPT, URZ, UR5, URZ, UP2, !UPT ;  /* 0x00000005ff0d7290 */ /* 0x000fe400097fe4ff */
[----:B------:R-:W-:Y:S02]  /*0db0*/  ULOP3.LUT UR12, UR12, 0xfffffff8, URZ, 0xc0, !UPT ;  /* 0xfffffff80c0c7892 */ /* 0x000fe4000f8ec0ff */
[----:B------:R-:W-:Y:S02]  /*0dc0*/  ULOP3.LUT UR13, UR13, 0x7, URZ, 0xc0, !UPT ;  /* 0x000000070d0d7892 */ /* 0x000fe4000f8ec0ff */
[----:B-1----:R-:W-:-:S04]  /*0dd0*/  UIADD3 UR14, UP1, UPT, UR7, UR8, URZ ;  /* 0x00000008070e7290 */ /* 0x002fc8000ff3e0ff */
        /* <DEDUP_REMOVED lines=40> */
[----:B------:R-:W-:-:S07]  /*1060*/  FSEL R19, R9, R3, !P0 ;  /* 0x0000000309137208 */ /* 0x000fce0004000000 */
.L_x_4:
[----:B------:R-:W-:Y:S05]  /*1070*/  BRA.U !UP0, `(.L_x_0) ;  /* 0x00000001083c7547 */ /* 0x000fea000b800000 */
.L_x_5:
[----:B0-----:R-:W-:-:S04]  /*1080*/  ULEA UR7, UP0, UR16, UR18, 0x3 ;  /* 0x0000001210077291 */ /* 0x001fc8000f8018ff */
[----:B------:R-:W-:Y:S02]  /*1090*/  ULEA.HI.X UR5, UR16, UR19, UR5, 0x3, UP0 ;  /* 0x0000001310057291 */ /* 0x000fe400080f1c05 */
[----:B------:R-:W-:-:S04]  /*10a0*/  IMAD.U32 R2, RZ, RZ, UR7 ;  /* 0x00000007ff027e24 */ /* 0x000fc8000f8e00ff */
[----:B------:R-:W-:-:S06]  /*10b0*/  IMAD.U32 R3, RZ, RZ, UR5 ;  /* 0x00000005ff037e24 */ /* 0x000fcc000f8e00ff */
[----:B------:R-:W2:Y:S01]  /*10c0*/  LDG.E.64 R2, desc[UR10][R2.64] ;  /* 0x0000000a02027981 */ /* 0x000ea2000c1e1b00 */
[----:B------:R-:W-:Y:S02]  /*10d0*/  UIADD3 UR6, UP0, UPT, UR6, -0x1, URZ ;  /* 0xffffffff06067890 */ /* 0x000fe4000ff1e0ff */
[----:B------:R-:W-:Y:S02]  /*10e0*/  UIADD3 UR16, UPT, UPT, UR16, 0x1, URZ ;  /* 0x0000000110107890 */ /* 0x000fe4000fffe0ff */
[----:B------:R-:W-:Y:S02]  /*10f0*/  UIADD3.X UR4, UPT, UPT, UR4, -0x1, URZ, UP0, !UPT ;  /* 0xffffffff04047890 */ /* 0x000fe400087fe4ff */
[----:B------:R-:W-:Y:S01]  /*1100*/  UISETP.NE.U32.AND UP0, UPT, UR6, URZ, UPT ;  /* 0x000000ff0600728c */ /* 0x000fe2000bf05070 */
[----:B------:R-:W-:-:S03]  /*1110*/  UMOV UR5, URZ ;  /* 0x000000ff00057c82 */ /* 0x000fc60008000000 */
[----:B------:R-:W-:Y:S01]  /*1120*/  UISETP.NE.AND.EX UP0, UPT, UR4, URZ, UPT, UP0 ;  /* 0x000000ff0400728c */ /* 0x000fe2000bf05300 */
[----:B--2--5:R-:W-:-:S06]  /*1130*/  DSETP.GEU.AND P0, PT, R18, R2, PT ;  /* 0x000000021200722a */ /* 0x024fcc0003f0e000 */
[----:B------:R-:W-:Y:S02]  /*1140*/  FSEL R18, R2, R18, !P0 ;  /* 0x0000001202127208 */ /* 0x000fe40004000000 */
[----:B------:R-:W-:Y:S01]  /*1150*/  FSEL R19, R3, R19, !P0 ;  /* 0x0000001303137208 */ /* 0x000fe20004000000 */
[----:B------:R-:W-:Y:S06]  /*1160*/  BRA.U UP0, `(.L_x_5) ;  /* 0xfffffffd00c47547 */ /* 0x000fec000b83ffff */
.L_x_0:
[----:B------:R-:W1:Y:S02]  /*1170*/  LDC.64 R2, c[0x0][0x390] ;  /* 0x0000e400ff027b82 */ /* 0x000e640000000a00 */
[----:B-1---5:R-:W-:Y:S01]  /*1180*/  STG.E.64 desc[UR10][R2.64], R18 ;  /* 0x0000001202007986 */ /* 0x022fe2000c101b0a */
[----:B0-----:R-:W-:Y:S05]  /*1190*/  EXIT ;  /* 0x000000000000794d */ /* 0x001fea0003800000 */
.L_x_6:
[----:B------:R-:W-:-:S00]  /*11a0*/  BRA `(.L_x_6) ;  /* 0xfffffffc00fc7947 */ /* 0x000fc0000383ffff */
[----:B------:R-:W-:-:S00]  /*11b0*/  NOP ;  /* 0x0000000000007918 */ /* 0x000fc00000000000 */
        /* <DEDUP_REMOVED lines=12> */
.L_x_7:


//--------------------- .nv.shared.reserved.0     --------------------------
	.section	.nv.shared.reserved.0,"aw",@nobits
	.weak		__nv_reservedSMEM_offset_0_alias
	.size		__nv_reservedSMEM_offset_0_alias, 0, 64
	.other		__nv_reservedSMEM_offset_0_alias,@"STO_CUDA_RESERVED_SHARED STV_DEFAULT"
__nv_reservedSMEM_offset_0_alias:
	.zero		0
	.zero		64


//--------------------- .nv.constant0._Z7max_f64PKdmPd --------------------------
	.section	.nv.constant0._Z7max_f64PKdmPd,"a",@progbits
	.sectionflags	@""
	.align	4
.nv.constant0._Z7max_f64PKdmPd:
	.zero		920


//--------------------- SYMBOLS --------------------------

	.type		.nv.reservedSmem.offset0,@object
	.size		.nv.reservedSmem.offset0,0x4
